//
// Generated by NVIDIA NVVM Compiler
//
// Compiler Build ID: CL-36424714
// Cuda compilation tools, release 13.0, V13.0.88
// Based on NVVM 20.0.0
//

.version 9.0
.target sm_100
.address_size 64

	// .globl	_Z11buggyKernelPii

.visible .entry _Z11buggyKernelPii(
	.param .u64 .ptr .align 1 _Z11buggyKernelPii_param_0,
	.param .u32 _Z11buggyKernelPii_param_1
)
{
	.reg .pred 	%p<3>;
	.reg .b32 	%r<8>;
	.reg .b64 	%rd<7>;

	ld.param.u64 	%rd2, [_Z11buggyKernelPii_param_0];
	ld.param.u32 	%r2, [_Z11buggyKernelPii_param_1];
	cvta.to.global.u64 	%rd1, %rd2;
	mov.u32 	%r3, %tid.x;
	mov.u32 	%r4, %ctaid.x;
	mov.u32 	%r5, %ntid.x;
	mad.lo.s32 	%r1, %r4, %r5, %r3;
	setp.ge.s32 	%p1, %r1, %r2;
	@%p1 bra 	$L__BB0_2;
	mul.lo.s32 	%r6, %r1, 10;
	mul.wide.s32 	%rd3, %r1, 4;
	add.s64 	%rd4, %rd1, %rd3;
	st.global.u32 	[%rd4], %r6;
$L__BB0_2:
	setp.ne.s32 	%p2, %r1, 0;
	@%p2 bra 	$L__BB0_4;
	mul.wide.s32 	%rd5, %r2, 4;
	add.s64 	%rd6, %rd1, %rd5;
	mov.b32 	%r7, 999;
	st.global.u32 	[%rd6], %r7;
$L__BB0_4:
	ret;

}


// ===== COMPILED SASS (sm_100) =====

	.target	sm_100

	.elftype	@"ET_EXEC"


//--------------------- .note.nv.tkinfo           --------------------------
	.section	.note.nv.tkinfo,"",@"SHT_NOTE"
	.sectionflags	@"SHF_NOTE_NV_TKINFO"
	.tkinfo
        /*0018*/ 	.word	0x00000002
        /*0030*/ 	.string	""
        /*0030*/ 	.string	"ptxas"
        /*0030*/ 	.string	"Cuda compilation tools, release 13.0, V13.0.88"
        /*0030*/ 	.string	"Build cuda_13.0.r13.0/compiler.36424714_0"
        /*0030*/ 	.string	"-arch sm_100 -m 64 "



//--------------------- .note.nv.cuinfo           --------------------------
	.section	.note.nv.cuinfo,"",@"SHT_NOTE"
	.sectionflags	@"SHF_NOTE_NV_CUINFO"
        /*0018*/ 	.short	0x0002
        /*001a*/ 	.short	0x0064
        /*001c*/ 	.short	0x0082
	.zero		2


//--------------------- .nv.info                  --------------------------
	.section	.nv.info,"",@"SHT_CUDA_INFO"
	.align	4


	//----- nvinfo : EIATTR_REGCOUNT
	.align		4
        /*0000*/ 	.byte	0x04, 0x2f
        /*0002*/ 	.short	(.L_1 - .L_0)
	.align		4
.L_0:
        /*0004*/ 	.word	index@(_Z11buggyKernelPii)
        /*0008*/ 	.word	0x00000008


	//----- nvinfo : EIATTR_FRAME_SIZE
	.align		4
.L_1:
        /*000c*/ 	.byte	0x04, 0x11
        /*000e*/ 	.short	(.L_3 - .L_2)
	.align		4
.L_2:
        /*0010*/ 	.word	index@(_Z11buggyKernelPii)
        /*0014*/ 	.word	0x00000000


	//----- nvinfo : EIATTR_MIN_STACK_SIZE
	.align		4
.L_3:
        /*0018*/ 	.byte	0x04, 0x12
        /*001a*/ 	.short	(.L_5 - .L_4)
	.align		4
.L_4:
        /*001c*/ 	.word	index@(_Z11buggyKernelPii)
        /*0020*/ 	.word	0x00000000
.L_5:


//--------------------- .nv.compat                --------------------------
	.section	.nv.compat,"",@"SHT_CUDA_COMPAT_INFO"
	.align	4
        /*0000*/ 	.byte	0x02, 0x09, 0x00, 0x00, 0x02, 0x02, 0x01, 0x00, 0x02, 0x05, 0x05, 0x00, 0x03, 0x07, 0x01, 0x01
        /*0010*/ 	.byte	0x02, 0x03, 0x00, 0x00, 0x02, 0x06, 0x01, 0x00, 0x04, 0x0b, 0x08, 0x00, 0x09, 0x00, 0x00, 0x00
        /*0020*/ 	.byte	0x00, 0x00, 0x00, 0x00


//--------------------- .nv.info._Z11buggyKernelPii --------------------------
	.section	.nv.info._Z11buggyKernelPii,"",@"SHT_CUDA_INFO"
	.sectionflags	@""
	.align	4


	//----- nvinfo : EIATTR_CUDA_API_VERSION
	.align		4
        /*0000*/ 	.byte	0x04, 0x37
        /*0002*/ 	.short	(.L_7 - .L_6)
.L_6:
        /*0004*/ 	.word	0x00000082


	//----- nvinfo : EIATTR_KPARAM_INFO
	.align		4
.L_7:
        /*0008*/ 	.byte	0x04, 0x17
        /*000a*/ 	.short	(.L_9 - .L_8)
.L_8:
        /*000c*/ 	.word	0x00000000
        /*0010*/ 	.short	0x0001
        /*0012*/ 	.short	0x0008
        /*0014*/ 	.byte	0x00, 0xf0, 0x11, 0x00


	//----- nvinfo : EIATTR_KPARAM_INFO
	.align		4
.L_9:
        /*0018*/ 	.byte	0x04, 0x17
        /*001a*/ 	.short	(.L_11 - .L_10)
.L_10:
        /*001c*/ 	.word	0x00000000
        /*0020*/ 	.short	0x0000
        /*0022*/ 	.short	0x0000
        /*0024*/ 	.byte	0x00, 0xf5, 0x21, 0x00


	//----- nvinfo : EIATTR_SPARSE_MMA_MASK
	.align		4
.L_11:
        /*0028*/ 	.byte	0x03, 0x50
        /*002a*/ 	.short	0x0000


	//----- nvinfo : EIATTR_MAXREG_COUNT
	.align		4
        /*002c*/ 	.byte	0x03, 0x1b
        /*002e*/ 	.short	0x00ff


	//----- nvinfo : EIATTR_MERCURY_ISA_VERSION
	.align		4
        /*0030*/ 	.byte	0x03, 0x5f
        /*0032*/ 	.short	0x0101


	//----- nvinfo : EIATTR_VRC_CTA_INIT_COUNT
	.align		4
        /*0034*/ 	.byte	0x02, 0x4a
	.zero		1
	.zero		1


	//----- nvinfo : EIATTR_EXIT_INSTR_OFFSETS
	.align		4
        /*0038*/ 	.byte	0x04, 0x1c
        /*003a*/ 	.short	(.L_13 - .L_12)


	//   ....[0]....
.L_12:
        /*003c*/ 	.word	0x000000d0


	//   ....[1]....
        /*0040*/ 	.word	0x00000120


	//----- nvinfo : EIATTR_CBANK_PARAM_SIZE
	.align		4
.L_13:
        /*0044*/ 	.byte	0x03, 0x19
        /*0046*/ 	.short	0x000c


	//----- nvinfo : EIATTR_PARAM_CBANK
	.align		4
        /*0048*/ 	.byte	0x04, 0x0a
        /*004a*/ 	.short	(.L_15 - .L_14)
	.align		4
.L_14:
        /*004c*/ 	.word	index@(.nv.constant0._Z11buggyKernelPii)
        /*0050*/ 	.short	0x0380
        /*0052*/ 	.short	0x000c


	//----- nvinfo : EIATTR_SW_WAR
	.align		4
.L_15:
        /*0054*/ 	.byte	0x04, 0x36
        /*0056*/ 	.short	(.L_17 - .L_16)
.L_16:
        /*0058*/ 	.word	0x00000008
.L_17:


//--------------------- .nv.callgraph             --------------------------
	.section	.nv.callgraph,"",@"SHT_CUDA_CALLGRAPH"
	.align	4
	.sectionentsize	8
	.align		4
        /*0000*/ 	.word	0x00000000
	.align		4
        /*0004*/ 	.word	0xffffffff
	.align		4
        /*0008*/ 	.word	0x00000000
	.align		4
        /*000c*/ 	.word	0xfffffffe
	.align		4
        /*0010*/ 	.word	0x00000000
	.align		4
        /*0014*/ 	.word	0xfffffffd
	.align		4
        /*0018*/ 	.word	0x00000000
	.align		4
        /*001c*/ 	.word	0xfffffffc


//--------------------- .text._Z11buggyKernelPii  --------------------------
	.section	.text._Z11buggyKernelPii,"ax",@progbits
	.align	128
        .global         _Z11buggyKernelPii
        .type           _Z11buggyKernelPii,@function
        .size           _Z11buggyKernelPii,(.L_x_1 - _Z11buggyKernelPii)
        .other          _Z11buggyKernelPii,@"STO_CUDA_ENTRY STV_DEFAULT"
_Z11buggyKernelPii:
.text._Z11buggyKernelPii:
[----:B------:R-:W-:Y:S01]  /*0000*/  LDC R1, c[0x0][0x37c] ;  /* 0x0000df00ff017b82 */ /* 0x000fe20000000800 */
[----:B------:R-:W0:Y:S07]  /*0010*/  S2R R5, SR_TID.X ;  /* 0x0000000000057919 */ /* 0x000e2e0000002100 */
[----:B------:R-:W0:Y:S08]  /*0020*/  S2UR UR4, SR_CTAID.X ;  /* 0x00000000000479c3 */ /* 0x000e300000002500 */
[----:B------:R-:W0:Y:S08]  /*0030*/  LDC R0, c[0x0][0x360] ;  /* 0x0000d800ff007b82 */ /* 0x000e300000000800 */
[----:B------:R-:W1:Y:S01]  /*0040*/  LDC R4, c[0x0][0x388] ;  /* 0x0000e200ff047b82 */ /* 0x000e620000000800 */
[----:B0-----:R-:W-:Y:S01]  /*0050*/  IMAD R5, R0, UR4, R5 ;  /* 0x0000000400057c24 */ /* 0x001fe2000f8e0205 */
[----:B------:R-:W0:Y:S04]  /*0060*/  LDCU.64 UR4, c[0x0][0x358] ;  /* 0x00006b00ff0477ac */ /* 0x000e280008000a00 */
[----:B------:R-:W-:-:S02]  /*0070*/  ISETP.NE.AND P1, PT, R5, RZ, PT ;  /* 0x000000ff0500720c */ /* 0x000fc40003f25270 */
[----:B-1----:R-:W-:-:S13]  /*0080*/  ISETP.GE.AND P0, PT, R5, R4, PT ;  /* 0x000000040500720c */ /* 0x002fda0003f06270 */
[----:B------:R-:W1:Y:S02]  /*0090*/  @!P0 LDC.64 R2, c[0x0][0x380] ;  /* 0x0000e000ff028b82 */ /* 0x000e640000000a00 */
[----:B-1----:R-:W-:-:S04]  /*00a0*/  @!P0 IMAD.WIDE R2, R5, 0x4, R2 ;  /* 0x0000000405028825 */ /* 0x002fc800078e0202 */
[----:B------:R-:W-:-:S05]  /*00b0*/  @!P0 IMAD R5, R5, 0xa, RZ ;  /* 0x0000000a05058824 */ /* 0x000fca00078e02ff */
[----:B0-----:R0:W-:Y:S01]  /*00c0*/  @!P0 STG.E desc[UR4][R2.64], R5 ;  /* 0x0000000502008986 */ /* 0x0011e2000c101904 */
[----:B------:R-:W-:Y:S05]  /*00d0*/  @P1 EXIT ;  /* 0x000000000000194d */ /* 0x000fea0003800000 */
[----:B0-----:R-:W0:Y:S01]  /*00e0*/  LDC.64 R2, c[0x0][0x380] ;  /* 0x0000e000ff027b82 */ /* 0x001e220000000a00 */
[----:B------:R-:W-:Y:S02]  /*00f0*/  HFMA2 R5, -RZ, RZ, 0, 5.9545040130615234375e-05 ;  /* 0x000003e7ff057431 */ /* 0x000fe400000001ff */
[----:B0-----:R-:W-:-:S05]  /*0100*/  IMAD.WIDE R2, R4, 0x4, R2 ;  /* 0x0000000404027825 */ /* 0x001fca00078e0202 */
[----:B------:R-:W-:Y:S01]  /*0110*/  STG.E desc[UR4][R2.64], R5 ;  /* 0x0000000502007986 */ /* 0x000fe2000c101904 */
[----:B------:R-:W-:Y:S05]  /*0120*/  EXIT ;  /* 0x000000000000794d */ /* 0x000fea0003800000 */
.L_x_0:
[----:B------:R-:W-:-:S00]  /*0130*/  BRA `(.L_x_0) ;  /* 0xfffffffc00fc7947 */ /* 0x000fc0000383ffff */
[----:B------:R-:W-:-:S00]  /*0140*/  NOP ;  /* 0x0000000000007918 */ /* 0x000fc00000000000 */
        /* <DEDUP_REMOVED lines=11> */
.L_x_1:


//--------------------- .nv.shared.reserved.0     --------------------------
	.section	.nv.shared.reserved.0,"aw",@nobits
	.weak		__nv_reservedSMEM_offset_0_alias
	.size		__nv_reservedSMEM_offset_0_alias, 0, 64
	.other		__nv_reservedSMEM_offset_0_alias,@"STO_CUDA_RESERVED_SHARED STV_DEFAULT"
__nv_reservedSMEM_offset_0_alias:
	.zero		0
	.zero		64


//--------------------- .nv.constant0._Z11buggyKernelPii --------------------------
	.section	.nv.constant0._Z11buggyKernelPii,"a",@progbits
	.sectionflags	@""
	.align	4
.nv.constant0._Z11buggyKernelPii:
	.zero		908


//--------------------- SYMBOLS --------------------------

	.type		.nv.reservedSmem.offset0,@object
	.size		.nv.reservedSmem.offset0,0x4
